//
// Generated by NVIDIA NVVM Compiler
//
// Compiler Build ID: CL-36424714
// Cuda compilation tools, release 13.0, V13.0.88
// Based on NVVM 20.0.0
//

.version 9.0
.target sm_100
.address_size 64

	// .globl	_Z6kernelPiS_S_

.visible .entry _Z6kernelPiS_S_(
	.param .u64 .ptr .align 1 _Z6kernelPiS_S__param_0,
	.param .u64 .ptr .align 1 _Z6kernelPiS_S__param_1,
	.param .u64 .ptr .align 1 _Z6kernelPiS_S__param_2
)
{
	.reg .pred 	%p<2>;
	.reg .b32 	%r<8>;
	.reg .b64 	%rd<11>;

	ld.param.u64 	%rd1, [_Z6kernelPiS_S__param_0];
	ld.param.u64 	%rd2, [_Z6kernelPiS_S__param_1];
	ld.param.u64 	%rd3, [_Z6kernelPiS_S__param_2];
	mov.u32 	%r2, %tid.x;
	mov.u32 	%r3, %ntid.x;
	mov.u32 	%r4, %ctaid.x;
	mad.lo.s32 	%r1, %r3, %r4, %r2;
	setp.gt.s32 	%p1, %r1, 15;
	@%p1 bra 	$L__BB0_2;
	cvta.to.global.u64 	%rd4, %rd1;
	cvta.to.global.u64 	%rd5, %rd2;
	cvta.to.global.u64 	%rd6, %rd3;
	mul.wide.s32 	%rd7, %r1, 4;
	add.s64 	%rd8, %rd4, %rd7;
	ld.global.u32 	%r5, [%rd8];
	add.s64 	%rd9, %rd5, %rd7;
	ld.global.u32 	%r6, [%rd9];
	add.s32 	%r7, %r6, %r5;
	add.s64 	%rd10, %rd6, %rd7;
	st.global.u32 	[%rd10], %r7;
$L__BB0_2:
	ret;

}
	// .globl	_Z7kernel2PiS_S_
.visible .entry _Z7kernel2PiS_S_(
	.param .u64 .ptr .align 1 _Z7kernel2PiS_S__param_0,
	.param .u64 .ptr .align 1 _Z7kernel2PiS_S__param_1,
	.param .u64 .ptr .align 1 _Z7kernel2PiS_S__param_2
)
{
	.reg .pred 	%p<2>;
	.reg .b32 	%r<8>;
	.reg .b64 	%rd<11>;

	ld.param.u64 	%rd1, [_Z7kernel2PiS_S__param_0];
	ld.param.u64 	%rd2, [_Z7kernel2PiS_S__param_1];
	ld.param.u64 	%rd3, [_Z7kernel2PiS_S__param_2];
	mov.u32 	%r2, %tid.x;
	mov.u32 	%r3, %ntid.x;
	mov.u32 	%r4, %ctaid.x;
	mad.lo.s32 	%r1, %r3, %r4, %r2;
	setp.gt.s32 	%p1, %r1, 15;
	@%p1 bra 	$L__BB1_2;
	cvta.to.global.u64 	%rd4, %rd1;
	cvta.to.global.u64 	%rd5, %rd2;
	cvta.to.global.u64 	%rd6, %rd3;
	mul.wide.s32 	%rd7, %r1, 4;
	add.s64 	%rd8, %rd4, %rd7;
	ld.global.u32 	%r5, [%rd8];
	add.s64 	%rd9, %rd5, %rd7;
	ld.global.u32 	%r6, [%rd9];
	mul.lo.s32 	%r7, %r6, %r5;
	add.s64 	%rd10, %rd6, %rd7;
	st.global.u32 	[%rd10], %r7;
$L__BB1_2:
	ret;

}


// ===== COMPILED SASS (sm_100) =====

	.target	sm_100

	.elftype	@"ET_EXEC"


//--------------------- .note.nv.tkinfo           --------------------------
	.section	.note.nv.tkinfo,"",@"SHT_NOTE"
	.sectionflags	@"SHF_NOTE_NV_TKINFO"
	.tkinfo
        /*0018*/ 	.word	0x00000002
        /*0030*/ 	.string	""
        /*0030*/ 	.string	"ptxas"
        /*0030*/ 	.string	"Cuda compilation tools, release 13.0, V13.0.88"
        /*0030*/ 	.string	"Build cuda_13.0.r13.0/compiler.36424714_0"
        /*0030*/ 	.string	"-arch sm_100 -m 64 "



//--------------------- .note.nv.cuinfo           --------------------------
	.section	.note.nv.cuinfo,"",@"SHT_NOTE"
	.sectionflags	@"SHF_NOTE_NV_CUINFO"
        /*0018*/ 	.short	0x0002
        /*001a*/ 	.short	0x0064
        /*001c*/ 	.short	0x0082
	.zero		2


//--------------------- .nv.info                  --------------------------
	.section	.nv.info,"",@"SHT_CUDA_INFO"
	.align	4


	//----- nvinfo : EIATTR_REGCOUNT
	.align		4
        /*0000*/ 	.byte	0x04, 0x2f
        /*0002*/ 	.short	(.L_1 - .L_0)
	.align		4
.L_0:
        /*0004*/ 	.word	index@(_Z6kernelPiS_S_)
        /*0008*/ 	.word	0x0000000c


	//----- nvinfo : EIATTR_FRAME_SIZE
	.align		4
.L_1:
        /*000c*/ 	.byte	0x04, 0x11
        /*000e*/ 	.short	(.L_3 - .L_2)
	.align		4
.L_2:
        /*0010*/ 	.word	index@(_Z6kernelPiS_S_)
        /*0014*/ 	.word	0x00000000


	//----- nvinfo : EIATTR_REGCOUNT
	.align		4
.L_3:
        /*0018*/ 	.byte	0x04, 0x2f
        /*001a*/ 	.short	(.L_5 - .L_4)
	.align		4
.L_4:
        /*001c*/ 	.word	index@(_Z7kernel2PiS_S_)
        /*0020*/ 	.word	0x0000000c


	//----- nvinfo : EIATTR_FRAME_SIZE
	.align		4
.L_5:
        /*0024*/ 	.byte	0x04, 0x11
        /*0026*/ 	.short	(.L_7 - .L_6)
	.align		4
.L_6:
        /*0028*/ 	.word	index@(_Z7kernel2PiS_S_)
        /*002c*/ 	.word	0x00000000


	//----- nvinfo : EIATTR_MIN_STACK_SIZE
	.align		4
.L_7:
        /*0030*/ 	.byte	0x04, 0x12
        /*0032*/ 	.short	(.L_9 - .L_8)
	.align		4
.L_8:
        /*0034*/ 	.word	index@(_Z7kernel2PiS_S_)
        /*0038*/ 	.word	0x00000000


	//----- nvinfo : EIATTR_MIN_STACK_SIZE
	.align		4
.L_9:
        /*003c*/ 	.byte	0x04, 0x12
        /*003e*/ 	.short	(.L_11 - .L_10)
	.align		4
.L_10:
        /*0040*/ 	.word	index@(_Z6kernelPiS_S_)
        /*0044*/ 	.word	0x00000000
.L_11:


//--------------------- .nv.compat                --------------------------
	.section	.nv.compat,"",@"SHT_CUDA_COMPAT_INFO"
	.align	4
        /*0000*/ 	.byte	0x02, 0x09, 0x00, 0x00, 0x02, 0x02, 0x01, 0x00, 0x02, 0x05, 0x05, 0x00, 0x03, 0x07, 0x01, 0x01
        /*0010*/ 	.byte	0x02, 0x03, 0x00, 0x00, 0x02, 0x06, 0x01, 0x00, 0x04, 0x0b, 0x08, 0x00, 0x09, 0x00, 0x00, 0x00
        /*0020*/ 	.byte	0x00, 0x00, 0x00, 0x00


//--------------------- .nv.info._Z7kernel2PiS_S_ --------------------------
	.section	.nv.info._Z7kernel2PiS_S_,"",@"SHT_CUDA_INFO"
	.sectionflags	@""
	.align	4


	//----- nvinfo : EIATTR_CUDA_API_VERSION
	.align		4
        /*0000*/ 	.byte	0x04, 0x37
        /*0002*/ 	.short	(.L_13 - .L_12)
.L_12:
        /*0004*/ 	.word	0x00000082


	//----- nvinfo : EIATTR_KPARAM_INFO
	.align		4
.L_13:
        /*0008*/ 	.byte	0x04, 0x17
        /*000a*/ 	.short	(.L_15 - .L_14)
.L_14:
        /*000c*/ 	.word	0x00000000
        /*0010*/ 	.short	0x0002
        /*0012*/ 	.short	0x0010
        /*0014*/ 	.byte	0x00, 0xf5, 0x21, 0x00


	//----- nvinfo : EIATTR_KPARAM_INFO
	.align		4
.L_15:
        /*0018*/ 	.byte	0x04, 0x17
        /*001a*/ 	.short	(.L_17 - .L_16)
.L_16:
        /*001c*/ 	.word	0x00000000
        /*0020*/ 	.short	0x0001
        /*0022*/ 	.short	0x0008
        /*0024*/ 	.byte	0x00, 0xf5, 0x21, 0x00


	//----- nvinfo : EIATTR_KPARAM_INFO
	.align		4
.L_17:
        /*0028*/ 	.byte	0x04, 0x17
        /*002a*/ 	.short	(.L_19 - .L_18)
.L_18:
        /*002c*/ 	.word	0x00000000
        /*0030*/ 	.short	0x0000
        /*0032*/ 	.short	0x0000
        /*0034*/ 	.byte	0x00, 0xf5, 0x21, 0x00


	//----- nvinfo : EIATTR_SPARSE_MMA_MASK
	.align		4
.L_19:
        /*0038*/ 	.byte	0x03, 0x50
        /*003a*/ 	.short	0x0000


	//----- nvinfo : EIATTR_MAXREG_COUNT
	.align		4
        /*003c*/ 	.byte	0x03, 0x1b
        /*003e*/ 	.short	0x00ff


	//----- nvinfo : EIATTR_MERCURY_ISA_VERSION
	.align		4
        /*0040*/ 	.byte	0x03, 0x5f
        /*0042*/ 	.short	0x0101


	//----- nvinfo : EIATTR_VRC_CTA_INIT_COUNT
	.align		4
        /*0044*/ 	.byte	0x02, 0x4a
	.zero		1
	.zero		1


	//----- nvinfo : EIATTR_EXIT_INSTR_OFFSETS
	.align		4
        /*0048*/ 	.byte	0x04, 0x1c
        /*004a*/ 	.short	(.L_21 - .L_20)


	//   ....[0]....
.L_20:
        /*004c*/ 	.word	0x00000060


	//   ....[1]....
        /*0050*/ 	.word	0x00000120


	//----- nvinfo : EIATTR_CBANK_PARAM_SIZE
	.align		4
.L_21:
        /*0054*/ 	.byte	0x03, 0x19
        /*0056*/ 	.short	0x0018


	//----- nvinfo : EIATTR_PARAM_CBANK
	.align		4
        /*0058*/ 	.byte	0x04, 0x0a
        /*005a*/ 	.short	(.L_23 - .L_22)
	.align		4
.L_22:
        /*005c*/ 	.word	index@(.nv.constant0._Z7kernel2PiS_S_)
        /*0060*/ 	.short	0x0380
        /*0062*/ 	.short	0x0018


	//----- nvinfo : EIATTR_SW_WAR
	.align		4
.L_23:
        /*0064*/ 	.byte	0x04, 0x36
        /*0066*/ 	.short	(.L_25 - .L_24)
.L_24:
        /*0068*/ 	.word	0x00000008
.L_25:


//--------------------- .nv.info._Z6kernelPiS_S_  --------------------------
	.section	.nv.info._Z6kernelPiS_S_,"",@"SHT_CUDA_INFO"
	.sectionflags	@""
	.align	4


	//----- nvinfo : EIATTR_CUDA_API_VERSION
	.align		4
        /*0000*/ 	.byte	0x04, 0x37
        /*0002*/ 	.short	(.L_27 - .L_26)
.L_26:
        /*0004*/ 	.word	0x00000082


	//----- nvinfo : EIATTR_KPARAM_INFO
	.align		4
.L_27:
        /*0008*/ 	.byte	0x04, 0x17
        /*000a*/ 	.short	(.L_29 - .L_28)
.L_28:
        /*000c*/ 	.word	0x00000000
        /*0010*/ 	.short	0x0002
        /*0012*/ 	.short	0x0010
        /*0014*/ 	.byte	0x00, 0xf5, 0x21, 0x00


	//----- nvinfo : EIATTR_KPARAM_INFO
	.align		4
.L_29:
        /*0018*/ 	.byte	0x04, 0x17
        /*001a*/ 	.short	(.L_31 - .L_30)
.L_30:
        /*001c*/ 	.word	0x00000000
        /*0020*/ 	.short	0x0001
        /*0022*/ 	.short	0x0008
        /*0024*/ 	.byte	0x00, 0xf5, 0x21, 0x00


	//----- nvinfo : EIATTR_KPARAM_INFO
	.align		4
.L_31:
        /*0028*/ 	.byte	0x04, 0x17
        /*002a*/ 	.short	(.L_33 - .L_32)
.L_32:
        /*002c*/ 	.word	0x00000000
        /*0030*/ 	.short	0x0000
        /*0032*/ 	.short	0x0000
        /*0034*/ 	.byte	0x00, 0xf5, 0x21, 0x00


	//----- nvinfo : EIATTR_SPARSE_MMA_MASK
	.align		4
.L_33:
        /*0038*/ 	.byte	0x03, 0x50
        /*003a*/ 	.short	0x0000


	//----- nvinfo : EIATTR_MAXREG_COUNT
	.align		4
        /*003c*/ 	.byte	0x03, 0x1b
        /*003e*/ 	.short	0x00ff


	//----- nvinfo : EIATTR_MERCURY_ISA_VERSION
	.align		4
        /*0040*/ 	.byte	0x03, 0x5f
        /*0042*/ 	.short	0x0101


	//----- nvinfo : EIATTR_VRC_CTA_INIT_COUNT
	.align		4
        /*0044*/ 	.byte	0x02, 0x4a
	.zero		1
	.zero		1


	//----- nvinfo : EIATTR_EXIT_INSTR_OFFSETS
	.align		4
        /*0048*/ 	.byte	0x04, 0x1c
        /*004a*/ 	.short	(.L_35 - .L_34)


	//   ....[0]....
.L_34:
        /*004c*/ 	.word	0x00000060


	//   ....[1]....
        /*0050*/ 	.word	0x00000120


	//----- nvinfo : EIATTR_CBANK_PARAM_SIZE
	.align		4
.L_35:
        /*0054*/ 	.byte	0x03, 0x19
        /*0056*/ 	.short	0x0018


	//----- nvinfo : EIATTR_PARAM_CBANK
	.align		4
        /*0058*/ 	.byte	0x04, 0x0a
        /*005a*/ 	.short	(.L_37 - .L_36)
	.align		4
.L_36:
        /*005c*/ 	.word	index@(.nv.constant0._Z6kernelPiS_S_)
        /*0060*/ 	.short	0x0380
        /*0062*/ 	.short	0x0018


	//----- nvinfo : EIATTR_SW_WAR
	.align		4
.L_37:
        /*0064*/ 	.byte	0x04, 0x36
        /*0066*/ 	.short	(.L_39 - .L_38)
.L_38:
        /*0068*/ 	.word	0x00000008
.L_39:


//--------------------- .nv.callgraph             --------------------------
	.section	.nv.callgraph,"",@"SHT_CUDA_CALLGRAPH"
	.align	4
	.sectionentsize	8
	.align		4
        /*0000*/ 	.word	0x00000000
	.align		4
        /*0004*/ 	.word	0xffffffff
	.align		4
        /*0008*/ 	.word	0x00000000
	.align		4
        /*000c*/ 	.word	0xfffffffe
	.align		4
        /*0010*/ 	.word	0x00000000
	.align		4
        /*0014*/ 	.word	0xfffffffd
	.align		4
        /*0018*/ 	.word	0x00000000
	.align		4
        /*001c*/ 	.word	0xfffffffc


//--------------------- .text._Z7kernel2PiS_S_    --------------------------
	.section	.text._Z7kernel2PiS_S_,"ax",@progbits
	.align	128
        .global         _Z7kernel2PiS_S_
        .type           _Z7kernel2PiS_S_,@function
        .size           _Z7kernel2PiS_S_,(.L_x_2 - _Z7kernel2PiS_S_)
        .other          _Z7kernel2PiS_S_,@"STO_CUDA_ENTRY STV_DEFAULT"
_Z7kernel2PiS_S_:
.text._Z7kernel2PiS_S_:
[----:B------:R-:W-:Y:S01]  /*0000*/  LDC R1, c[0x0][0x37c] ;  /* 0x0000df00ff017b82 */ /* 0x000fe20000000800 */
[----:B------:R-:W0:Y:S01]  /*0010*/  S2R R9, SR_TID.X ;  /* 0x0000000000097919 */ /* 0x000e220000002100 */
[----:B------:R-:W0:Y:S01]  /*0020*/  LDCU UR4, c[0x0][0x360] ;  /* 0x00006c00ff0477ac */ /* 0x000e220008000800 */
[----:B------:R-:W0:Y:S02]  /*0030*/  S2R R0, SR_CTAID.X ;  /* 0x0000000000007919 */ /* 0x000e240000002500 */
[----:B0-----:R-:W-:-:S05]  /*0040*/  IMAD R9, R0, UR4, R9 ;  /* 0x0000000400097c24 */ /* 0x001fca000f8e0209 */
[----:B------:R-:W-:-:S13]  /*0050*/  ISETP.GT.AND P0, PT, R9, 0xf, PT ;  /* 0x0000000f0900780c */ /* 0x000fda0003f04270 */
[----:B------:R-:W-:Y:S05]  /*0060*/  @P0 EXIT ;  /* 0x000000000000094d */ /* 0x000fea0003800000 */
[----:B------:R-:W0:Y:S01]  /*0070*/  LDC.64 R2, c[0x0][0x380] ;  /* 0x0000e000ff027b82 */ /* 0x000e220000000a00 */
[----:B------:R-:W1:Y:S07]  /*0080*/  LDCU.64 UR4, c[0x0][0x358] ;  /* 0x00006b00ff0477ac */ /* 0x000e6e0008000a00 */
[----:B------:R-:W2:Y:S08]  /*0090*/  LDC.64 R4, c[0x0][0x388] ;  /* 0x0000e200ff047b82 */ /* 0x000eb00000000a00 */
[----:B------:R-:W3:Y:S01]  /*00a0*/  LDC.64 R6, c[0x0][0x390] ;  /* 0x0000e400ff067b82 */ /* 0x000ee20000000a00 */
[----:B0-----:R-:W-:-:S06]  /*00b0*/  IMAD.WIDE R2, R9, 0x4, R2 ;  /* 0x0000000409027825 */ /* 0x001fcc00078e0202 */
[----:B-1----:R-:W4:Y:S01]  /*00c0*/  LDG.E R2, desc[UR4][R2.64] ;  /* 0x0000000402027981 */ /* 0x002f22000c1e1900 */
[----:B--2---:R-:W-:-:S06]  /*00d0*/  IMAD.WIDE R4, R9, 0x4, R4 ;  /* 0x0000000409047825 */ /* 0x004fcc00078e0204 */
[----:B------:R-:W4:Y:S01]  /*00e0*/  LDG.E R5, desc[UR4][R4.64] ;  /* 0x0000000404057981 */ /* 0x000f22000c1e1900 */
[----:B---3--:R-:W-:-:S04]  /*00f0*/  IMAD.WIDE R6, R9, 0x4, R6 ;  /* 0x0000000409067825 */ /* 0x008fc800078e0206 */
[----:B----4-:R-:W-:-:S05]  /*0100*/  IMAD R9, R2, R5, RZ ;  /* 0x0000000502097224 */ /* 0x010fca00078e02ff */
[----:B------:R-:W-:Y:S01]  /*0110*/  STG.E desc[UR4][R6.64], R9 ;  /* 0x0000000906007986 */ /* 0x000fe2000c101904 */
[----:B------:R-:W-:Y:S05]  /*0120*/  EXIT ;  /* 0x000000000000794d */ /* 0x000fea0003800000 */
.L_x_0:
[----:B------:R-:W-:-:S00]  /*0130*/  BRA `(.L_x_0) ;  /* 0xfffffffc00fc7947 */ /* 0x000fc0000383ffff */
[----:B------:R-:W-:-:S00]  /*0140*/  NOP ;  /* 0x0000000000007918 */ /* 0x000fc00000000000 */
        /* <DEDUP_REMOVED lines=11> */
.L_x_2:


//--------------------- .text._Z6kernelPiS_S_     --------------------------
	.section	.text._Z6kernelPiS_S_,"ax",@progbits
	.align	128
        .global         _Z6kernelPiS_S_
        .type           _Z6kernelPiS_S_,@function
        .size           _Z6kernelPiS_S_,(.L_x_3 - _Z6kernelPiS_S_)
        .other          _Z6kernelPiS_S_,@"STO_CUDA_ENTRY STV_DEFAULT"
_Z6kernelPiS_S_:
.text._Z6kernelPiS_S_:
        /* <DEDUP_REMOVED lines=15> */
[----:B---3--:R-:W-:Y:S01]  /*00f0*/  IMAD.WIDE R6, R9, 0x4, R6 ;  /* 0x0000000409067825 */ /* 0x008fe200078e0206 */
[----:B----4-:R-:W-:-:S05]  /*0100*/  IADD3 R9, PT, PT, R2, R5, RZ ;  /* 0x0000000502097210 */ /* 0x010fca0007ffe0ff */
[----:B------:R-:W-:Y:S01]  /*0110*/  STG.E desc[UR4][R6.64], R9 ;  /* 0x0000000906007986 */ /* 0x000fe2000c101904 */
[----:B------:R-:W-:Y:S05]  /*0120*/  EXIT ;  /* 0x000000000000794d */ /* 0x000fea0003800000 */
.L_x_1:
        /* <DEDUP_REMOVED lines=13> */
.L_x_3:


//--------------------- .nv.shared.reserved.0     --------------------------
	.section	.nv.shared.reserved.0,"aw",@nobits
	.weak		__nv_reservedSMEM_offset_0_alias
	.size		__nv_reservedSMEM_offset_0_alias, 0, 64
	.other		__nv_reservedSMEM_offset_0_alias,@"STO_CUDA_RESERVED_SHARED STV_DEFAULT"
__nv_reservedSMEM_offset_0_alias:
	.zero		0
	.zero		64


//--------------------- .nv.constant0._Z7kernel2PiS_S_ --------------------------
	.section	.nv.constant0._Z7kernel2PiS_S_,"a",@progbits
	.sectionflags	@""
	.align	4
.nv.constant0._Z7kernel2PiS_S_:
	.zero		920


//--------------------- .nv.constant0._Z6kernelPiS_S_ --------------------------
	.section	.nv.constant0._Z6kernelPiS_S_,"a",@progbits
	.sectionflags	@""
	.align	4
.nv.constant0._Z6kernelPiS_S_:
	.zero		920


//--------------------- SYMBOLS --------------------------

	.type		.nv.reservedSmem.offset0,@object
	.size		.nv.reservedSmem.offset0,0x4
